//
// Generated by NVIDIA NVVM Compiler
//
// Compiler Build ID: CL-36424714
// Cuda compilation tools, release 13.0, V13.0.88
// Based on NVVM 20.0.0
//

.version 9.0
.target sm_100
.address_size 64

	// .globl	default_function_kernel

.visible .entry default_function_kernel(
	.param .u64 .ptr .align 1 default_function_kernel_param_0,
	.param .u64 .ptr .align 1 default_function_kernel_param_1
)
.maxntid 56
{
	.reg .pred 	%p<2>;
	.reg .b32 	%r<18>;
	.reg .b32 	%f<2>;
	.reg .b64 	%rd<9>;

	ld.param.u64 	%rd1, [default_function_kernel_param_0];
	ld.param.u64 	%rd2, [default_function_kernel_param_1];
	cvta.to.global.u64 	%rd3, %rd2;
	cvta.to.global.u64 	%rd4, %rd1;
	mov.u32 	%r1, %ctaid.x;
	mov.u32 	%r2, %tid.x;
	shr.u32 	%r3, %r2, 3;
	mad.lo.s32 	%r4, %r1, 7, %r3;
	mul.hi.u32 	%r5, %r4, -858993459;
	shr.u32 	%r6, %r5, 5;
	mul.lo.s32 	%r7, %r6, 40;
	sub.s32 	%r8, %r4, %r7;
	setp.gt.u32 	%p1, %r8, 19;
	selp.b32 	%r9, 40, 0, %p1;
	mad.lo.s32 	%r10, %r1, 56, %r2;
	mul.hi.u32 	%r11, %r10, -858993459;
	shr.u32 	%r12, %r11, 6;
	mul.lo.s32 	%r13, %r12, 80;
	sub.s32 	%r14, %r10, %r13;
	shr.u32 	%r15, %r14, 1;
	mad.lo.s32 	%r16, %r6, 80, %r15;
	add.s32 	%r17, %r16, %r9;
	mul.wide.u32 	%rd5, %r17, 4;
	add.s64 	%rd6, %rd4, %rd5;
	ld.global.nc.f32 	%f1, [%rd6];
	mul.wide.u32 	%rd7, %r10, 4;
	add.s64 	%rd8, %rd3, %rd7;
	st.global.f32 	[%rd8], %f1;
	ret;

}


// ===== COMPILED SASS (sm_100) =====

	.target	sm_100

	.elftype	@"ET_EXEC"


//--------------------- .note.nv.tkinfo           --------------------------
	.section	.note.nv.tkinfo,"",@"SHT_NOTE"
	.sectionflags	@"SHF_NOTE_NV_TKINFO"
	.tkinfo
        /*0018*/ 	.word	0x00000002
        /*0030*/ 	.string	""
        /*0030*/ 	.string	"ptxas"
        /*0030*/ 	.string	"Cuda compilation tools, release 13.0, V13.0.88"
        /*0030*/ 	.string	"Build cuda_13.0.r13.0/compiler.36424714_0"
        /*0030*/ 	.string	"-arch sm_100 -m 64 "



//--------------------- .note.nv.cuinfo           --------------------------
	.section	.note.nv.cuinfo,"",@"SHT_NOTE"
	.sectionflags	@"SHF_NOTE_NV_CUINFO"
        /*0018*/ 	.short	0x0002
        /*001a*/ 	.short	0x0064
        /*001c*/ 	.short	0x0082
	.zero		2


//--------------------- .nv.info                  --------------------------
	.section	.nv.info,"",@"SHT_CUDA_INFO"
	.align	4


	//----- nvinfo : EIATTR_REGCOUNT
	.align		4
        /*0000*/ 	.byte	0x04, 0x2f
        /*0002*/ 	.short	(.L_1 - .L_0)
	.align		4
.L_0:
        /*0004*/ 	.word	index@(default_function_kernel)
        /*0008*/ 	.word	0x0000000a


	//----- nvinfo : EIATTR_FRAME_SIZE
	.align		4
.L_1:
        /*000c*/ 	.byte	0x04, 0x11
        /*000e*/ 	.short	(.L_3 - .L_2)
	.align		4
.L_2:
        /*0010*/ 	.word	index@(default_function_kernel)
        /*0014*/ 	.word	0x00000000


	//----- nvinfo : EIATTR_MIN_STACK_SIZE
	.align		4
.L_3:
        /*0018*/ 	.byte	0x04, 0x12
        /*001a*/ 	.short	(.L_5 - .L_4)
	.align		4
.L_4:
        /*001c*/ 	.word	index@(default_function_kernel)
        /*0020*/ 	.word	0x00000000
.L_5:


//--------------------- .nv.compat                --------------------------
	.section	.nv.compat,"",@"SHT_CUDA_COMPAT_INFO"
	.align	4
        /*0000*/ 	.byte	0x02, 0x09, 0x00, 0x00, 0x02, 0x02, 0x01, 0x00, 0x02, 0x05, 0x05, 0x00, 0x03, 0x07, 0x01, 0x01
        /*0010*/ 	.byte	0x02, 0x03, 0x00, 0x00, 0x02, 0x06, 0x01, 0x00, 0x04, 0x0b, 0x08, 0x00, 0x09, 0x00, 0x00, 0x00
        /*0020*/ 	.byte	0x00, 0x00, 0x00, 0x00


//--------------------- .nv.info.default_function_kernel --------------------------
	.section	.nv.info.default_function_kernel,"",@"SHT_CUDA_INFO"
	.sectionflags	@""
	.align	4


	//----- nvinfo : EIATTR_CUDA_API_VERSION
	.align		4
        /*0000*/ 	.byte	0x04, 0x37
        /*0002*/ 	.short	(.L_7 - .L_6)
.L_6:
        /*0004*/ 	.word	0x00000082


	//----- nvinfo : EIATTR_KPARAM_INFO
	.align		4
.L_7:
        /*0008*/ 	.byte	0x04, 0x17
        /*000a*/ 	.short	(.L_9 - .L_8)
.L_8:
        /*000c*/ 	.word	0x00000000
        /*0010*/ 	.short	0x0001
        /*0012*/ 	.short	0x0008
        /*0014*/ 	.byte	0x00, 0xf5, 0x21, 0x00


	//----- nvinfo : EIATTR_KPARAM_INFO
	.align		4
.L_9:
        /*0018*/ 	.byte	0x04, 0x17
        /*001a*/ 	.short	(.L_11 - .L_10)
.L_10:
        /*001c*/ 	.word	0x00000000
        /*0020*/ 	.short	0x0000
        /*0022*/ 	.short	0x0000
        /*0024*/ 	.byte	0x00, 0xf5, 0x21, 0x00


	//----- nvinfo : EIATTR_SPARSE_MMA_MASK
	.align		4
.L_11:
        /*0028*/ 	.byte	0x03, 0x50
        /*002a*/ 	.short	0x0000


	//----- nvinfo : EIATTR_MAXREG_COUNT
	.align		4
        /*002c*/ 	.byte	0x03, 0x1b
        /*002e*/ 	.short	0x00ff


	//----- nvinfo : EIATTR_MERCURY_ISA_VERSION
	.align		4
        /*0030*/ 	.byte	0x03, 0x5f
        /*0032*/ 	.short	0x0101


	//----- nvinfo : EIATTR_VRC_CTA_INIT_COUNT
	.align		4
        /*0034*/ 	.byte	0x02, 0x4a
	.zero		1
	.zero		1


	//----- nvinfo : EIATTR_EXIT_INSTR_OFFSETS
	.align		4
        /*0038*/ 	.byte	0x04, 0x1c
        /*003a*/ 	.short	(.L_13 - .L_12)


	//   ....[0]....
.L_12:
        /*003c*/ 	.word	0x00000180


	//----- nvinfo : EIATTR_MAX_THREADS
	.align		4
.L_13:
        /*0040*/ 	.byte	0x04, 0x05
        /*0042*/ 	.short	(.L_15 - .L_14)
.L_14:
        /*0044*/ 	.word	0x00000038
        /*0048*/ 	.word	0x00000001
        /*004c*/ 	.word	0x00000001


	//----- nvinfo : EIATTR_CBANK_PARAM_SIZE
	.align		4
.L_15:
        /*0050*/ 	.byte	0x03, 0x19
        /*0052*/ 	.short	0x0010


	//----- nvinfo : EIATTR_PARAM_CBANK
	.align		4
        /*0054*/ 	.byte	0x04, 0x0a
        /*0056*/ 	.short	(.L_17 - .L_16)
	.align		4
.L_16:
        /*0058*/ 	.word	index@(.nv.constant0.default_function_kernel)
        /*005c*/ 	.short	0x0380
        /*005e*/ 	.short	0x0010


	//----- nvinfo : EIATTR_SW_WAR
	.align		4
.L_17:
        /*0060*/ 	.byte	0x04, 0x36
        /*0062*/ 	.short	(.L_19 - .L_18)
.L_18:
        /*0064*/ 	.word	0x00000008
.L_19:


//--------------------- .nv.callgraph             --------------------------
	.section	.nv.callgraph,"",@"SHT_CUDA_CALLGRAPH"
	.align	4
	.sectionentsize	8
	.align		4
        /*0000*/ 	.word	0x00000000
	.align		4
        /*0004*/ 	.word	0xffffffff
	.align		4
        /*0008*/ 	.word	0x00000000
	.align		4
        /*000c*/ 	.word	0xfffffffe
	.align		4
        /*0010*/ 	.word	0x00000000
	.align		4
        /*0014*/ 	.word	0xfffffffd
	.align		4
        /*0018*/ 	.word	0x00000000
	.align		4
        /*001c*/ 	.word	0xfffffffc


//--------------------- .text.default_function_kernel --------------------------
	.section	.text.default_function_kernel,"ax",@progbits
	.align	128
        .global         default_function_kernel
        .type           default_function_kernel,@function
        .size           default_function_kernel,(.L_x_1 - default_function_kernel)
        .other          default_function_kernel,@"STO_CUDA_ENTRY STV_DEFAULT"
default_function_kernel:
.text.default_function_kernel:
[----:B------:R-:W-:Y:S01]  /*0000*/  LDC R1, c[0x0][0x37c] ;  /* 0x0000df00ff017b82 */ /* 0x000fe20000000800 */
[----:B------:R-:W0:Y:S01]  /*0010*/  S2R R2, SR_TID.X ;  /* 0x0000000000027919 */ /* 0x000e220000002100 */
[----:B------:R-:W1:Y:S01]  /*0020*/  LDCU.64 UR4, c[0x0][0x358] ;  /* 0x00006b00ff0477ac */ /* 0x000e620008000a00 */
[----:B------:R-:W2:Y:S01]  /*0030*/  S2R R3, SR_CTAID.X ;  /* 0x0000000000037919 */ /* 0x000ea20000002500 */
[--C-:B0-----:R-:W-:Y:S01]  /*0040*/  SHF.R.U32.HI R0, RZ, 0x3, R2.reuse ;  /* 0x00000003ff007819 */ /* 0x101fe20000011602 */
[----:B--2---:R-:W-:-:S04]  /*0050*/  IMAD R7, R3, 0x38, R2 ;  /* 0x0000003803077824 */ /* 0x004fc800078e0202 */
[----:B------:R-:W-:Y:S02]  /*0060*/  IMAD R0, R3, 0x7, R0 ;  /* 0x0000000703007824 */ /* 0x000fe400078e0200 */
[----:B------:R-:W-:-:S04]  /*0070*/  IMAD.HI.U32 R3, R7, -0x33333333, RZ ;  /* 0xcccccccd07037827 */ /* 0x000fc800078e00ff */
[----:B------:R-:W-:Y:S01]  /*0080*/  IMAD.HI.U32 R2, R0, -0x33333333, RZ ;  /* 0xcccccccd00027827 */ /* 0x000fe200078e00ff */
[----:B------:R-:W-:-:S04]  /*0090*/  SHF.R.U32.HI R4, RZ, 0x6, R3 ;  /* 0x00000006ff047819 */ /* 0x000fc80000011603 */
[----:B------:R-:W-:Y:S01]  /*00a0*/  SHF.R.U32.HI R5, RZ, 0x5, R2 ;  /* 0x00000005ff057819 */ /* 0x000fe20000011602 */
[----:B------:R-:W-:Y:S01]  /*00b0*/  IMAD R4, R4, -0x50, R7 ;  /* 0xffffffb004047824 */ /* 0x000fe200078e0207 */
[----:B------:R-:W0:Y:S03]  /*00c0*/  LDC.64 R2, c[0x0][0x380] ;  /* 0x0000e000ff027b82 */ /* 0x000e260000000a00 */
[----:B------:R-:W-:Y:S01]  /*00d0*/  IMAD R0, R5, -0x28, R0 ;  /* 0xffffffd805007824 */ /* 0x000fe200078e0200 */
[----:B------:R-:W-:-:S04]  /*00e0*/  SHF.R.U32.HI R4, RZ, 0x1, R4 ;  /* 0x00000001ff047819 */ /* 0x000fc80000011604 */
[----:B------:R-:W-:Y:S01]  /*00f0*/  ISETP.GT.U32.AND P0, PT, R0, 0x13, PT ;  /* 0x000000130000780c */ /* 0x000fe20003f04070 */
[----:B------:R-:W-:-:S05]  /*0100*/  IMAD R4, R5, 0x50, R4 ;  /* 0x0000005005047824 */ /* 0x000fca00078e0204 */
[----:B------:R-:W-:-:S07]  /*0110*/  IADD3 R5, PT, PT, R4, 0x28, RZ ;  /* 0x0000002804057810 */ /* 0x000fce0007ffe0ff */
[----:B------:R-:W-:-:S05]  /*0120*/  @!P0 IADD3 R5, PT, PT, R4, RZ, RZ ;  /* 0x000000ff04058210 */ /* 0x000fca0007ffe0ff */
[----:B0-----:R-:W-:Y:S02]  /*0130*/  IMAD.WIDE.U32 R2, R5, 0x4, R2 ;  /* 0x0000000405027825 */ /* 0x001fe400078e0002 */
[----:B------:R-:W0:Y:S04]  /*0140*/  LDC.64 R4, c[0x0][0x388] ;  /* 0x0000e200ff047b82 */ /* 0x000e280000000a00 */
[----:B-1----:R-:W2:Y:S01]  /*0150*/  LDG.E.CONSTANT R3, desc[UR4][R2.64] ;  /* 0x0000000402037981 */ /* 0x002ea2000c1e9900 */
[----:B0-----:R-:W-:-:S05]  /*0160*/  IMAD.WIDE.U32 R4, R7, 0x4, R4 ;  /* 0x0000000407047825 */ /* 0x001fca00078e0004 */
[----:B--2---:R-:W-:Y:S01]  /*0170*/  STG.E desc[UR4][R4.64], R3 ;  /* 0x0000000304007986 */ /* 0x004fe2000c101904 */
[----:B------:R-:W-:Y:S05]  /*0180*/  EXIT ;  /* 0x000000000000794d */ /* 0x000fea0003800000 */
.L_x_0:
[----:B------:R-:W-:-:S00]  /*0190*/  BRA `(.L_x_0) ;  /* 0xfffffffc00fc7947 */ /* 0x000fc0000383ffff */
[----:B------:R-:W-:-:S00]  /*01a0*/  NOP ;  /* 0x0000000000007918 */ /* 0x000fc00000000000 */
        /* <DEDUP_REMOVED lines=13> */
.L_x_1:


//--------------------- .nv.shared.reserved.0     --------------------------
	.section	.nv.shared.reserved.0,"aw",@nobits
	.weak		__nv_reservedSMEM_offset_0_alias
	.size		__nv_reservedSMEM_offset_0_alias, 0, 64
	.other		__nv_reservedSMEM_offset_0_alias,@"STO_CUDA_RESERVED_SHARED STV_DEFAULT"
__nv_reservedSMEM_offset_0_alias:
	.zero		0
	.zero		64


//--------------------- .nv.constant0.default_function_kernel --------------------------
	.section	.nv.constant0.default_function_kernel,"a",@progbits
	.sectionflags	@""
	.align	4
.nv.constant0.default_function_kernel:
	.zero		912


//--------------------- SYMBOLS --------------------------

	.type		.nv.reservedSmem.offset0,@object
	.size		.nv.reservedSmem.offset0,0x4
